//
// Generated by NVIDIA NVVM Compiler
//
// Compiler Build ID: CL-36424714
// Cuda compilation tools, release 13.0, V13.0.88
// Based on NVVM 20.0.0
//

.version 9.0
.target sm_100
.address_size 64

	// .globl	_Z6kernelPfS_

.visible .entry _Z6kernelPfS_(
	.param .u64 .ptr .align 1 _Z6kernelPfS__param_0,
	.param .u64 .ptr .align 1 _Z6kernelPfS__param_1
)
{
	.reg .b32 	%r<5>;
	.reg .b32 	%f<3>;
	.reg .b64 	%rd<8>;

	ld.param.u64 	%rd1, [_Z6kernelPfS__param_0];
	ld.param.u64 	%rd2, [_Z6kernelPfS__param_1];
	cvta.to.global.u64 	%rd3, %rd2;
	cvta.to.global.u64 	%rd4, %rd1;
	mov.u32 	%r1, %ctaid.x;
	mov.u32 	%r2, %ntid.x;
	mov.u32 	%r3, %tid.x;
	mad.lo.s32 	%r4, %r1, %r2, %r3;
	mul.wide.u32 	%rd5, %r4, 4;
	add.s64 	%rd6, %rd4, %rd5;
	ld.global.f32 	%f1, [%rd6];
	add.f32 	%f2, %f1, %f1;
	add.s64 	%rd7, %rd3, %rd5;
	st.global.f32 	[%rd7], %f2;
	ret;

}


// ===== COMPILED SASS (sm_100) =====

	.target	sm_100

	.elftype	@"ET_EXEC"


//--------------------- .note.nv.tkinfo           --------------------------
	.section	.note.nv.tkinfo,"",@"SHT_NOTE"
	.sectionflags	@"SHF_NOTE_NV_TKINFO"
	.tkinfo
        /*0018*/ 	.word	0x00000002
        /*0030*/ 	.string	""
        /*0030*/ 	.string	"ptxas"
        /*0030*/ 	.string	"Cuda compilation tools, release 13.0, V13.0.88"
        /*0030*/ 	.string	"Build cuda_13.0.r13.0/compiler.36424714_0"
        /*0030*/ 	.string	"-arch sm_100 -m 64 "



//--------------------- .note.nv.cuinfo           --------------------------
	.section	.note.nv.cuinfo,"",@"SHT_NOTE"
	.sectionflags	@"SHF_NOTE_NV_CUINFO"
        /*0018*/ 	.short	0x0002
        /*001a*/ 	.short	0x0064
        /*001c*/ 	.short	0x0082
	.zero		2


//--------------------- .nv.info                  --------------------------
	.section	.nv.info,"",@"SHT_CUDA_INFO"
	.align	4


	//----- nvinfo : EIATTR_REGCOUNT
	.align		4
        /*0000*/ 	.byte	0x04, 0x2f
        /*0002*/ 	.short	(.L_1 - .L_0)
	.align		4
.L_0:
        /*0004*/ 	.word	index@(_Z6kernelPfS_)
        /*0008*/ 	.word	0x0000000a


	//----- nvinfo : EIATTR_FRAME_SIZE
	.align		4
.L_1:
        /*000c*/ 	.byte	0x04, 0x11
        /*000e*/ 	.short	(.L_3 - .L_2)
	.align		4
.L_2:
        /*0010*/ 	.word	index@(_Z6kernelPfS_)
        /*0014*/ 	.word	0x00000000


	//----- nvinfo : EIATTR_MIN_STACK_SIZE
	.align		4
.L_3:
        /*0018*/ 	.byte	0x04, 0x12
        /*001a*/ 	.short	(.L_5 - .L_4)
	.align		4
.L_4:
        /*001c*/ 	.word	index@(_Z6kernelPfS_)
        /*0020*/ 	.word	0x00000000
.L_5:


//--------------------- .nv.compat                --------------------------
	.section	.nv.compat,"",@"SHT_CUDA_COMPAT_INFO"
	.align	4
        /*0000*/ 	.byte	0x02, 0x09, 0x00, 0x00, 0x02, 0x02, 0x01, 0x00, 0x02, 0x05, 0x05, 0x00, 0x03, 0x07, 0x01, 0x01
        /*0010*/ 	.byte	0x02, 0x03, 0x00, 0x00, 0x02, 0x06, 0x01, 0x00, 0x04, 0x0b, 0x08, 0x00, 0x09, 0x00, 0x00, 0x00
        /*0020*/ 	.byte	0x00, 0x00, 0x00, 0x00


//--------------------- .nv.info._Z6kernelPfS_    --------------------------
	.section	.nv.info._Z6kernelPfS_,"",@"SHT_CUDA_INFO"
	.sectionflags	@""
	.align	4


	//----- nvinfo : EIATTR_CUDA_API_VERSION
	.align		4
        /*0000*/ 	.byte	0x04, 0x37
        /*0002*/ 	.short	(.L_7 - .L_6)
.L_6:
        /*0004*/ 	.word	0x00000082


	//----- nvinfo : EIATTR_KPARAM_INFO
	.align		4
.L_7:
        /*0008*/ 	.byte	0x04, 0x17
        /*000a*/ 	.short	(.L_9 - .L_8)
.L_8:
        /*000c*/ 	.word	0x00000000
        /*0010*/ 	.short	0x0001
        /*0012*/ 	.short	0x0008
        /*0014*/ 	.byte	0x00, 0xf5, 0x21, 0x00


	//----- nvinfo : EIATTR_KPARAM_INFO
	.align		4
.L_9:
        /*0018*/ 	.byte	0x04, 0x17
        /*001a*/ 	.short	(.L_11 - .L_10)
.L_10:
        /*001c*/ 	.word	0x00000000
        /*0020*/ 	.short	0x0000
        /*0022*/ 	.short	0x0000
        /*0024*/ 	.byte	0x00, 0xf5, 0x21, 0x00


	//----- nvinfo : EIATTR_SPARSE_MMA_MASK
	.align		4
.L_11:
        /*0028*/ 	.byte	0x03, 0x50
        /*002a*/ 	.short	0x0000


	//----- nvinfo : EIATTR_MAXREG_COUNT
	.align		4
        /*002c*/ 	.byte	0x03, 0x1b
        /*002e*/ 	.short	0x00ff


	//----- nvinfo : EIATTR_MERCURY_ISA_VERSION
	.align		4
        /*0030*/ 	.byte	0x03, 0x5f
        /*0032*/ 	.short	0x0101


	//----- nvinfo : EIATTR_VRC_CTA_INIT_COUNT
	.align		4
        /*0034*/ 	.byte	0x02, 0x4a
	.zero		1
	.zero		1


	//----- nvinfo : EIATTR_EXIT_INSTR_OFFSETS
	.align		4
        /*0038*/ 	.byte	0x04, 0x1c
        /*003a*/ 	.short	(.L_13 - .L_12)


	//   ....[0]....
.L_12:
        /*003c*/ 	.word	0x000000d0


	//----- nvinfo : EIATTR_CBANK_PARAM_SIZE
	.align		4
.L_13:
        /*0040*/ 	.byte	0x03, 0x19
        /*0042*/ 	.short	0x0010


	//----- nvinfo : EIATTR_PARAM_CBANK
	.align		4
        /*0044*/ 	.byte	0x04, 0x0a
        /*0046*/ 	.short	(.L_15 - .L_14)
	.align		4
.L_14:
        /*0048*/ 	.word	index@(.nv.constant0._Z6kernelPfS_)
        /*004c*/ 	.short	0x0380
        /*004e*/ 	.short	0x0010


	//----- nvinfo : EIATTR_SW_WAR
	.align		4
.L_15:
        /*0050*/ 	.byte	0x04, 0x36
        /*0052*/ 	.short	(.L_17 - .L_16)
.L_16:
        /*0054*/ 	.word	0x00000008
.L_17:


//--------------------- .nv.callgraph             --------------------------
	.section	.nv.callgraph,"",@"SHT_CUDA_CALLGRAPH"
	.align	4
	.sectionentsize	8
	.align		4
        /*0000*/ 	.word	0x00000000
	.align		4
        /*0004*/ 	.word	0xffffffff
	.align		4
        /*0008*/ 	.word	0x00000000
	.align		4
        /*000c*/ 	.word	0xfffffffe
	.align		4
        /*0010*/ 	.word	0x00000000
	.align		4
        /*0014*/ 	.word	0xfffffffd
	.align		4
        /*0018*/ 	.word	0x00000000
	.align		4
        /*001c*/ 	.word	0xfffffffc


//--------------------- .text._Z6kernelPfS_       --------------------------
	.section	.text._Z6kernelPfS_,"ax",@progbits
	.align	128
        .global         _Z6kernelPfS_
        .type           _Z6kernelPfS_,@function
        .size           _Z6kernelPfS_,(.L_x_1 - _Z6kernelPfS_)
        .other          _Z6kernelPfS_,@"STO_CUDA_ENTRY STV_DEFAULT"
_Z6kernelPfS_:
.text._Z6kernelPfS_:
[----:B------:R-:W-:Y:S01]  /*0000*/  LDC R1, c[0x0][0x37c] ;  /* 0x0000df00ff017b82 */ /* 0x000fe20000000800 */
[----:B------:R-:W0:Y:S07]  /*0010*/  S2R R0, SR_TID.X ;  /* 0x0000000000007919 */ /* 0x000e2e0000002100 */
[----:B------:R-:W0:Y:S01]  /*0020*/  S2UR UR6, SR_CTAID.X ;  /* 0x00000000000679c3 */ /* 0x000e220000002500 */
[----:B------:R-:W1:Y:S07]  /*0030*/  LDCU.64 UR4, c[0x0][0x358] ;  /* 0x00006b00ff0477ac */ /* 0x000e6e0008000a00 */
[----:B------:R-:W0:Y:S08]  /*0040*/  LDC R7, c[0x0][0x360] ;  /* 0x0000d800ff077b82 */ /* 0x000e300000000800 */
[----:B------:R-:W2:Y:S08]  /*0050*/  LDC.64 R2, c[0x0][0x380] ;  /* 0x0000e000ff027b82 */ /* 0x000eb00000000a00 */
[----:B------:R-:W3:Y:S01]  /*0060*/  LDC.64 R4, c[0x0][0x388] ;  /* 0x0000e200ff047b82 */ /* 0x000ee20000000a00 */
[----:B0-----:R-:W-:-:S04]  /*0070*/  IMAD R7, R7, UR6, R0 ;  /* 0x0000000607077c24 */ /* 0x001fc8000f8e0200 */
[----:B--2---:R-:W-:-:S06]  /*0080*/  IMAD.WIDE.U32 R2, R7, 0x4, R2 ;  /* 0x0000000407027825 */ /* 0x004fcc00078e0002 */
[----:B-1----:R-:W2:Y:S01]  /*0090*/  LDG.E R2, desc[UR4][R2.64] ;  /* 0x0000000402027981 */ /* 0x002ea2000c1e1900 */
[----:B---3--:R-:W-:-:S04]  /*00a0*/  IMAD.WIDE.U32 R4, R7, 0x4, R4 ;  /* 0x0000000407047825 */ /* 0x008fc800078e0004 */
[----:B--2---:R-:W-:-:S05]  /*00b0*/  FADD R7, R2, R2 ;  /* 0x0000000202077221 */ /* 0x004fca0000000000 */
[----:B------:R-:W-:Y:S01]  /*00c0*/  STG.E desc[UR4][R4.64], R7 ;  /* 0x0000000704007986 */ /* 0x000fe2000c101904 */
[----:B------:R-:W-:Y:S05]  /*00d0*/  EXIT ;  /* 0x000000000000794d */ /* 0x000fea0003800000 */
.L_x_0:
[----:B------:R-:W-:-:S00]  /*00e0*/  BRA `(.L_x_0) ;  /* 0xfffffffc00fc7947 */ /* 0x000fc0000383ffff */
[----:B------:R-:W-:-:S00]  /*00f0*/  NOP ;  /* 0x0000000000007918 */ /* 0x000fc00000000000 */
        /* <DEDUP_REMOVED lines=8> */
.L_x_1:


//--------------------- .nv.shared.reserved.0     --------------------------
	.section	.nv.shared.reserved.0,"aw",@nobits
	.weak		__nv_reservedSMEM_offset_0_alias
	.size		__nv_reservedSMEM_offset_0_alias, 0, 64
	.other		__nv_reservedSMEM_offset_0_alias,@"STO_CUDA_RESERVED_SHARED STV_DEFAULT"
__nv_reservedSMEM_offset_0_alias:
	.zero		0
	.zero		64


//--------------------- .nv.constant0._Z6kernelPfS_ --------------------------
	.section	.nv.constant0._Z6kernelPfS_,"a",@progbits
	.sectionflags	@""
	.align	4
.nv.constant0._Z6kernelPfS_:
	.zero		912


//--------------------- SYMBOLS --------------------------

	.type		.nv.reservedSmem.offset0,@object
	.size		.nv.reservedSmem.offset0,0x4
